//
// Generated by NVIDIA NVVM Compiler
//
// Compiler Build ID: CL-36424714
// Cuda compilation tools, release 13.0, V13.0.88
// Based on NVVM 20.0.0
//

.version 9.0
.target sm_100
.address_size 64

	// .globl	default_function_kernel0
// _ZZ24default_function_kernel0E8A_shared has been demoted
// _ZZ24default_function_kernel0E8B_shared has been demoted

.visible .entry default_function_kernel0(
	.param .u64 .ptr .align 1 default_function_kernel0_param_0,
	.param .u64 .ptr .align 1 default_function_kernel0_param_1,
	.param .u64 .ptr .align 1 default_function_kernel0_param_2
)
{
	.reg .pred 	%p<3>;
	.reg .b32 	%r<16>;
	.reg .b32 	%f<70>;
	.reg .b64 	%rd<19>;
	// demoted variable
	.shared .align 4 .b8 _ZZ24default_function_kernel0E8A_shared[2048];
	// demoted variable
	.shared .align 4 .b8 _ZZ24default_function_kernel0E8B_shared[32];
	ld.param.u64 	%rd8, [default_function_kernel0_param_0];
	ld.param.u64 	%rd9, [default_function_kernel0_param_1];
	ld.param.u64 	%rd7, [default_function_kernel0_param_2];
	cvta.to.global.u64 	%rd10, %rd8;
	cvta.to.global.u64 	%rd11, %rd9;
	mov.u32 	%r1, %ctaid.y;
	shl.b32 	%r7, %r1, 15;
	mov.u32 	%r2, %tid.y;
	shl.b32 	%r8, %r2, 10;
	add.s32 	%r9, %r7, %r8;
	shl.b32 	%r10, %r2, 6;
	mov.u32 	%r11, _ZZ24default_function_kernel0E8A_shared;
	add.s32 	%r3, %r11, %r10;
	mul.wide.u32 	%rd12, %r9, 4;
	add.s64 	%rd13, %rd12, %rd10;
	add.s64 	%rd18, %rd13, 2048;
	add.s64 	%rd17, %rd11, 16;
	mov.b32 	%r15, 0;
	mov.f32 	%f68, 0f00000000;
	mov.f32 	%f69, %f68;
$L__BB0_1:
	setp.ne.s32 	%p1, %r2, 0;
	bar.sync 	0;
	ld.global.nc.f32 	%f6, [%rd18+-2048];
	st.shared.f32 	[%r3], %f6;
	ld.global.nc.f32 	%f7, [%rd18+-2044];
	st.shared.f32 	[%r3+4], %f7;
	ld.global.nc.f32 	%f8, [%rd18+-2040];
	st.shared.f32 	[%r3+8], %f8;
	ld.global.nc.f32 	%f9, [%rd18+-2036];
	st.shared.f32 	[%r3+12], %f9;
	ld.global.nc.f32 	%f10, [%rd18+-2032];
	st.shared.f32 	[%r3+16], %f10;
	ld.global.nc.f32 	%f11, [%rd18+-2028];
	st.shared.f32 	[%r3+20], %f11;
	ld.global.nc.f32 	%f12, [%rd18+-2024];
	st.shared.f32 	[%r3+24], %f12;
	ld.global.nc.f32 	%f13, [%rd18+-2020];
	st.shared.f32 	[%r3+28], %f13;
	ld.global.nc.f32 	%f14, [%rd18];
	st.shared.f32 	[%r3+32], %f14;
	ld.global.nc.f32 	%f15, [%rd18+4];
	st.shared.f32 	[%r3+36], %f15;
	ld.global.nc.f32 	%f16, [%rd18+8];
	st.shared.f32 	[%r3+40], %f16;
	ld.global.nc.f32 	%f17, [%rd18+12];
	st.shared.f32 	[%r3+44], %f17;
	ld.global.nc.f32 	%f18, [%rd18+16];
	st.shared.f32 	[%r3+48], %f18;
	ld.global.nc.f32 	%f19, [%rd18+20];
	st.shared.f32 	[%r3+52], %f19;
	ld.global.nc.f32 	%f20, [%rd18+24];
	st.shared.f32 	[%r3+56], %f20;
	ld.global.nc.f32 	%f21, [%rd18+28];
	st.shared.f32 	[%r3+60], %f21;
	@%p1 bra 	$L__BB0_3;
	ld.global.nc.f32 	%f22, [%rd17+-16];
	st.shared.f32 	[_ZZ24default_function_kernel0E8B_shared], %f22;
	ld.global.nc.f32 	%f23, [%rd17+-12];
	st.shared.f32 	[_ZZ24default_function_kernel0E8B_shared+4], %f23;
	ld.global.nc.f32 	%f24, [%rd17+-8];
	st.shared.f32 	[_ZZ24default_function_kernel0E8B_shared+8], %f24;
	ld.global.nc.f32 	%f25, [%rd17+-4];
	st.shared.f32 	[_ZZ24default_function_kernel0E8B_shared+12], %f25;
	ld.global.nc.f32 	%f26, [%rd17];
	st.shared.f32 	[_ZZ24default_function_kernel0E8B_shared+16], %f26;
	ld.global.nc.f32 	%f27, [%rd17+4];
	st.shared.f32 	[_ZZ24default_function_kernel0E8B_shared+20], %f27;
	ld.global.nc.f32 	%f28, [%rd17+8];
	st.shared.f32 	[_ZZ24default_function_kernel0E8B_shared+24], %f28;
	ld.global.nc.f32 	%f29, [%rd17+12];
	st.shared.f32 	[_ZZ24default_function_kernel0E8B_shared+28], %f29;
$L__BB0_3:
	bar.sync 	0;
	ld.shared.f32 	%f30, [%r3];
	ld.shared.f32 	%f31, [%r3+32];
	ld.shared.f32 	%f32, [_ZZ24default_function_kernel0E8B_shared];
	fma.rn.f32 	%f33, %f32, %f30, %f68;
	fma.rn.f32 	%f34, %f32, %f31, %f69;
	ld.shared.f32 	%f35, [%r3+4];
	ld.shared.f32 	%f36, [%r3+36];
	ld.shared.f32 	%f37, [_ZZ24default_function_kernel0E8B_shared+4];
	fma.rn.f32 	%f38, %f37, %f35, %f33;
	fma.rn.f32 	%f39, %f37, %f36, %f34;
	ld.shared.f32 	%f40, [%r3+8];
	ld.shared.f32 	%f41, [%r3+40];
	ld.shared.f32 	%f42, [_ZZ24default_function_kernel0E8B_shared+8];
	fma.rn.f32 	%f43, %f42, %f40, %f38;
	fma.rn.f32 	%f44, %f42, %f41, %f39;
	ld.shared.f32 	%f45, [%r3+12];
	ld.shared.f32 	%f46, [%r3+44];
	ld.shared.f32 	%f47, [_ZZ24default_function_kernel0E8B_shared+12];
	fma.rn.f32 	%f48, %f47, %f45, %f43;
	fma.rn.f32 	%f49, %f47, %f46, %f44;
	ld.shared.f32 	%f50, [%r3+16];
	ld.shared.f32 	%f51, [%r3+48];
	ld.shared.f32 	%f52, [_ZZ24default_function_kernel0E8B_shared+16];
	fma.rn.f32 	%f53, %f52, %f50, %f48;
	fma.rn.f32 	%f54, %f52, %f51, %f49;
	ld.shared.f32 	%f55, [%r3+20];
	ld.shared.f32 	%f56, [%r3+52];
	ld.shared.f32 	%f57, [_ZZ24default_function_kernel0E8B_shared+20];
	fma.rn.f32 	%f58, %f57, %f55, %f53;
	fma.rn.f32 	%f59, %f57, %f56, %f54;
	ld.shared.f32 	%f60, [%r3+24];
	ld.shared.f32 	%f61, [%r3+56];
	ld.shared.f32 	%f62, [_ZZ24default_function_kernel0E8B_shared+24];
	fma.rn.f32 	%f63, %f62, %f60, %f58;
	fma.rn.f32 	%f64, %f62, %f61, %f59;
	ld.shared.f32 	%f65, [%r3+28];
	ld.shared.f32 	%f66, [%r3+60];
	ld.shared.f32 	%f67, [_ZZ24default_function_kernel0E8B_shared+28];
	fma.rn.f32 	%f68, %f67, %f65, %f63;
	fma.rn.f32 	%f69, %f67, %f66, %f64;
	add.s32 	%r15, %r15, 1;
	add.s64 	%rd18, %rd18, 32;
	add.s64 	%rd17, %rd17, 32;
	setp.ne.s32 	%p2, %r15, 64;
	@%p2 bra 	$L__BB0_1;
	shl.b32 	%r12, %r1, 6;
	shl.b32 	%r13, %r2, 1;
	add.s32 	%r14, %r12, %r13;
	cvta.to.global.u64 	%rd14, %rd7;
	mul.wide.u32 	%rd15, %r14, 4;
	add.s64 	%rd16, %rd14, %rd15;
	st.global.f32 	[%rd16], %f68;
	st.global.f32 	[%rd16+4], %f69;
	ret;

}


// ===== COMPILED SASS (sm_100) =====

	.target	sm_100

	.elftype	@"ET_EXEC"


//--------------------- .note.nv.tkinfo           --------------------------
	.section	.note.nv.tkinfo,"",@"SHT_NOTE"
	.sectionflags	@"SHF_NOTE_NV_TKINFO"
	.tkinfo
        /*0018*/ 	.word	0x00000002
        /*0030*/ 	.string	""
        /*0030*/ 	.string	"ptxas"
        /*0030*/ 	.string	"Cuda compilation tools, release 13.0, V13.0.88"
        /*0030*/ 	.string	"Build cuda_13.0.r13.0/compiler.36424714_0"
        /*0030*/ 	.string	"-arch sm_100 -m 64 "



//--------------------- .note.nv.cuinfo           --------------------------
	.section	.note.nv.cuinfo,"",@"SHT_NOTE"
	.sectionflags	@"SHF_NOTE_NV_CUINFO"
        /*0018*/ 	.short	0x0002
        /*001a*/ 	.short	0x0064
        /*001c*/ 	.short	0x0082
	.zero		2


//--------------------- .nv.info                  --------------------------
	.section	.nv.info,"",@"SHT_CUDA_INFO"
	.align	4


	//----- nvinfo : EIATTR_REGCOUNT
	.align		4
        /*0000*/ 	.byte	0x04, 0x2f
        /*0002*/ 	.short	(.L_1 - .L_0)
	.align		4
.L_0:
        /*0004*/ 	.word	index@(default_function_kernel0)
        /*0008*/ 	.word	0x00000024


	//----- nvinfo : EIATTR_FRAME_SIZE
	.align		4
.L_1:
        /*000c*/ 	.byte	0x04, 0x11
        /*000e*/ 	.short	(.L_3 - .L_2)
	.align		4
.L_2:
        /*0010*/ 	.word	index@(default_function_kernel0)
        /*0014*/ 	.word	0x00000000


	//----- nvinfo : EIATTR_MIN_STACK_SIZE
	.align		4
.L_3:
        /*0018*/ 	.byte	0x04, 0x12
        /*001a*/ 	.short	(.L_5 - .L_4)
	.align		4
.L_4:
        /*001c*/ 	.word	index@(default_function_kernel0)
        /*0020*/ 	.word	0x00000000
.L_5:


//--------------------- .nv.compat                --------------------------
	.section	.nv.compat,"",@"SHT_CUDA_COMPAT_INFO"
	.align	4
        /*0000*/ 	.byte	0x02, 0x09, 0x00, 0x00, 0x02, 0x02, 0x01, 0x00, 0x02, 0x05, 0x05, 0x00, 0x03, 0x07, 0x01, 0x01
        /*0010*/ 	.byte	0x02, 0x03, 0x00, 0x00, 0x02, 0x06, 0x01, 0x00, 0x04, 0x0b, 0x08, 0x00, 0x09, 0x00, 0x00, 0x00
        /*0020*/ 	.byte	0x00, 0x00, 0x00, 0x00


//--------------------- .nv.info.default_function_kernel0 --------------------------
	.section	.nv.info.default_function_kernel0,"",@"SHT_CUDA_INFO"
	.sectionflags	@""
	.align	4


	//----- nvinfo : EIATTR_CUDA_API_VERSION
	.align		4
        /*0000*/ 	.byte	0x04, 0x37
        /*0002*/ 	.short	(.L_7 - .L_6)
.L_6:
        /*0004*/ 	.word	0x00000082


	//----- nvinfo : EIATTR_KPARAM_INFO
	.align		4
.L_7:
        /*0008*/ 	.byte	0x04, 0x17
        /*000a*/ 	.short	(.L_9 - .L_8)
.L_8:
        /*000c*/ 	.word	0x00000000
        /*0010*/ 	.short	0x0002
        /*0012*/ 	.short	0x0010
        /*0014*/ 	.byte	0x00, 0xf5, 0x21, 0x00


	//----- nvinfo : EIATTR_KPARAM_INFO
	.align		4
.L_9:
        /*0018*/ 	.byte	0x04, 0x17
        /*001a*/ 	.short	(.L_11 - .L_10)
.L_10:
        /*001c*/ 	.word	0x00000000
        /*0020*/ 	.short	0x0001
        /*0022*/ 	.short	0x0008
        /*0024*/ 	.byte	0x00, 0xf5, 0x21, 0x00


	//----- nvinfo : EIATTR_KPARAM_INFO
	.align		4
.L_11:
        /*0028*/ 	.byte	0x04, 0x17
        /*002a*/ 	.short	(.L_13 - .L_12)
.L_12:
        /*002c*/ 	.word	0x00000000
        /*0030*/ 	.short	0x0000
        /*0032*/ 	.short	0x0000
        /*0034*/ 	.byte	0x00, 0xf5, 0x21, 0x00


	//----- nvinfo : EIATTR_SPARSE_MMA_MASK
	.align		4
.L_13:
        /*0038*/ 	.byte	0x03, 0x50
        /*003a*/ 	.short	0x0000


	//----- nvinfo : EIATTR_MAXREG_COUNT
	.align		4
        /*003c*/ 	.byte	0x03, 0x1b
        /*003e*/ 	.short	0x00ff


	//----- nvinfo : EIATTR_NUM_BARRIERS
	.align		4
        /*0040*/ 	.byte	0x02, 0x4c
        /*0042*/ 	.byte	0x01
	.zero		1


	//----- nvinfo : EIATTR_MERCURY_ISA_VERSION
	.align		4
        /*0044*/ 	.byte	0x03, 0x5f
        /*0046*/ 	.short	0x0101


	//----- nvinfo : EIATTR_VRC_CTA_INIT_COUNT
	.align		4
        /*0048*/ 	.byte	0x02, 0x4a
	.zero		1
	.zero		1


	//----- nvinfo : EIATTR_EXIT_INSTR_OFFSETS
	.align		4
        /*004c*/ 	.byte	0x04, 0x1c
        /*004e*/ 	.short	(.L_15 - .L_14)


	//   ....[0]....
.L_14:
        /*0050*/ 	.word	0x000005e0


	//----- nvinfo : EIATTR_CBANK_PARAM_SIZE
	.align		4
.L_15:
        /*0054*/ 	.byte	0x03, 0x19
        /*0056*/ 	.short	0x0018


	//----- nvinfo : EIATTR_PARAM_CBANK
	.align		4
        /*0058*/ 	.byte	0x04, 0x0a
        /*005a*/ 	.short	(.L_17 - .L_16)
	.align		4
.L_16:
        /*005c*/ 	.word	index@(.nv.constant0.default_function_kernel0)
        /*0060*/ 	.short	0x0380
        /*0062*/ 	.short	0x0018


	//----- nvinfo : EIATTR_SW_WAR
	.align		4
.L_17:
        /*0064*/ 	.byte	0x04, 0x36
        /*0066*/ 	.short	(.L_19 - .L_18)
.L_18:
        /*0068*/ 	.word	0x00000008
.L_19:


//--------------------- .nv.callgraph             --------------------------
	.section	.nv.callgraph,"",@"SHT_CUDA_CALLGRAPH"
	.align	4
	.sectionentsize	8
	.align		4
        /*0000*/ 	.word	0x00000000
	.align		4
        /*0004*/ 	.word	0xffffffff
	.align		4
        /*0008*/ 	.word	0x00000000
	.align		4
        /*000c*/ 	.word	0xfffffffe
	.align		4
        /*0010*/ 	.word	0x00000000
	.align		4
        /*0014*/ 	.word	0xfffffffd
	.align		4
        /*0018*/ 	.word	0x00000000
	.align		4
        /*001c*/ 	.word	0xfffffffc


//--------------------- .text.default_function_kernel0 --------------------------
	.section	.text.default_function_kernel0,"ax",@progbits
	.align	128
        .global         default_function_kernel0
        .type           default_function_kernel0,@function
        .size           default_function_kernel0,(.L_x_2 - default_function_kernel0)
        .other          default_function_kernel0,@"STO_CUDA_ENTRY STV_DEFAULT"
default_function_kernel0:
.text.default_function_kernel0:
[----:B------:R-:W-:Y:S01]  /*0000*/  LDC R1, c[0x0][0x37c] ;  /* 0x0000df00ff017b82 */ /* 0x000fe20000000800 */
[----:B------:R-:W0:Y:S07]  /*0010*/  S2R R0, SR_CTAID.Y ;  /* 0x0000000000007919 */ /* 0x000e2e0000002600 */
[----:B------:R-:W1:Y:S01]  /*0020*/  S2UR UR5, SR_CgaCtaId ;  /* 0x00000000000579c3 */ /* 0x000e620000008800 */
[----:B------:R-:W2:Y:S01]  /*0030*/  LDCU.64 UR6, c[0x0][0x388] ;  /* 0x00007100ff0677ac */ /* 0x000ea20008000a00 */
[----:B------:R-:W-:Y:S01]  /*0040*/  HFMA2 R20, -RZ, RZ, 0, 0 ;  /* 0x00000000ff147431 */ /* 0x000fe200000001ff */
[----:B------:R-:W0:Y:S01]  /*0050*/  S2R R2, SR_TID.Y ;  /* 0x0000000000027919 */ /* 0x000e220000002200 */
[----:B------:R-:W-:Y:S01]  /*0060*/  MOV R23, RZ ;  /* 0x000000ff00177202 */ /* 0x000fe20000000f00 */
[----:B------:R-:W-:Y:S01]  /*0070*/  UMOV UR4, 0x400 ;  /* 0x0000040000047882 */ /* 0x000fe20000000000 */
[----:B------:R-:W3:Y:S02]  /*0080*/  LDCU.64 UR10, c[0x0][0x358] ;  /* 0x00006b00ff0a77ac */ /* 0x000ee40008000a00 */
[----:B------:R-:W4:Y:S01]  /*0090*/  LDC.64 R4, c[0x0][0x380] ;  /* 0x0000e000ff047b82 */ /* 0x000f220000000a00 */
[----:B-1----:R-:W-:-:S02]  /*00a0*/  ULEA UR8, UR5, UR4, 0x18 ;  /* 0x0000000405087291 */ /* 0x002fc4000f8ec0ff */
[----:B--2---:R-:W-:-:S04]  /*00b0*/  UIADD3 UR4, UP0, UPT, UR6, 0x10, URZ ;  /* 0x0000001006047890 */ /* 0x004fc8000ff1e0ff */
[----:B------:R-:W-:Y:S01]  /*00c0*/  UIADD3.X UR5, UPT, UPT, URZ, UR7, URZ, UP0, !UPT ;  /* 0x00000007ff057290 */ /* 0x000fe200087fe4ff */
[----:B------:R-:W-:Y:S02]  /*00d0*/  MOV R28, UR8 ;  /* 0x00000008001c7c02 */ /* 0x000fe40008000f00 */
[----:B------:R-:W-:Y:S01]  /*00e0*/  MOV R32, UR4 ;  /* 0x0000000400207c02 */ /* 0x000fe20008000f00 */
[----:B------:R-:W-:Y:S01]  /*00f0*/  UMOV UR4, URZ ;  /* 0x000000ff00047c82 */ /* 0x000fe20008000000 */
[----:B0-----:R-:W-:Y:S02]  /*0100*/  LEA R3, R0, R2, 0x5 ;  /* 0x0000000200037211 */ /* 0x001fe400078e28ff */
[----:B------:R-:W-:Y:S02]  /*0110*/  MOV R33, UR5 ;  /* 0x0000000500217c02 */ /* 0x000fe40008000f00 */
[----:B------:R-:W-:-:S05]  /*0120*/  SHF.L.U32 R3, R3, 0xa, RZ ;  /* 0x0000000a03037819 */ /* 0x000fca00000006ff */
[----:B----4-:R-:W-:Y:S01]  /*0130*/  IMAD.WIDE.U32 R4, R3, 0x4, R4 ;  /* 0x0000000403047825 */ /* 0x010fe200078e0004 */
[----:B------:R-:W-:Y:S02]  /*0140*/  LEA R3, R2, R28, 0x6 ;  /* 0x0000001c02037211 */ /* 0x000fe400078e30ff */
[----:B------:R-:W-:-:S04]  /*0150*/  IADD3 R30, P0, PT, R4, 0x800, RZ ;  /* 0x00000800041e7810 */ /* 0x000fc80007f1e0ff */
[----:B---3--:R-:W-:-:S09]  /*0160*/  IADD3.X R31, PT, PT, RZ, R5, RZ, P0, !PT ;  /* 0x00000005ff1f7210 */ /* 0x008fd200007fe4ff */
.L_x_0:
[----:B------:R-:W2:Y:S04]  /*0170*/  LDG.E.CONSTANT R4, desc[UR10][R30.64+-0x800] ;  /* 0xfff8000a1e047981 */ /* 0x000ea8000c1e9900 */
[----:B------:R-:W2:Y:S04]  /*0180*/  LDG.E.CONSTANT R5, desc[UR10][R30.64+-0x7fc] ;  /* 0xfff8040a1e057981 */ /* 0x000ea8000c1e9900 */
[----:B------:R-:W2:Y:S04]  /*0190*/  LDG.E.CONSTANT R6, desc[UR10][R30.64+-0x7f8] ;  /* 0xfff8080a1e067981 */ /* 0x000ea8000c1e9900 */
[----:B------:R-:W2:Y:S04]  /*01a0*/  LDG.E.CONSTANT R7, desc[UR10][R30.64+-0x7f4] ;  /* 0xfff80c0a1e077981 */ /* 0x000ea8000c1e9900 */
[----:B------:R-:W3:Y:S04]  /*01b0*/  LDG.E.CONSTANT R8, desc[UR10][R30.64+-0x7f0] ;  /* 0xfff8100a1e087981 */ /* 0x000ee8000c1e9900 */
[----:B------:R-:W3:Y:S04]  /*01c0*/  LDG.E.CONSTANT R9, desc[UR10][R30.64+-0x7ec] ;  /* 0xfff8140a1e097981 */ /* 0x000ee8000c1e9900 */
[----:B------:R-:W3:Y:S04]  /*01d0*/  LDG.E.CONSTANT R10, desc[UR10][R30.64+-0x7e8] ;  /* 0xfff8180a1e0a7981 */ /* 0x000ee8000c1e9900 */
[----:B------:R-:W3:Y:S01]  /*01e0*/  LDG.E.CONSTANT R11, desc[UR10][R30.64+-0x7e4] ;  /* 0xfff81c0a1e0b7981 */ /* 0x000ee2000c1e9900 */
[----:B------:R-:W-:Y:S01]  /*01f0*/  BAR.SYNC.DEFER_BLOCKING 0x0 ;  /* 0x0000000000007b1d */ /* 0x000fe20000010000 */
[----:B------:R-:W-:-:S13]  /*0200*/  ISETP.NE.AND P0, PT, R2, RZ, PT ;  /* 0x000000ff0200720c */ /* 0x000fda0003f05270 */
[----:B------:R-:W0:Y:S01]  /*0210*/  @!P0 S2R R13, SR_CgaCtaId ;  /* 0x00000000000d8919 */ /* 0x000e220000008800 */
[----:B------:R-:W-:Y:S01]  /*0220*/  @!P0 MOV R12, 0x400 ;  /* 0x00000400000c8802 */ /* 0x000fe20000000f00 */
[----:B------:R-:W4:Y:S04]  /*0230*/  @!P0 LDG.E.CONSTANT R14, desc[UR10][R32.64+-0x8] ;  /* 0xfffff80a200e8981 */ /* 0x000f28000c1e9900 */
[----:B------:R-:W4:Y:S04]  /*0240*/  @!P0 LDG.E.CONSTANT R15, desc[UR10][R32.64+-0x4] ;  /* 0xfffffc0a200f8981 */ /* 0x000f28000c1e9900 */
[----:B------:R-:W5:Y:S04]  /*0250*/  @!P0 LDG.E.CONSTANT R16, desc[UR10][R32.64] ;  /* 0x0000000a20108981 */ /* 0x000f68000c1e9900 */
[----:B------:R-:W5:Y:S04]  /*0260*/  @!P0 LDG.E.CONSTANT R17, desc[UR10][R32.64+0x4] ;  /* 0x0000040a20118981 */ /* 0x000f68000c1e9900 */
[----:B------:R-:W5:Y:S04]  /*0270*/  @!P0 LDG.E.CONSTANT R18, desc[UR10][R32.64+0x8] ;  /* 0x0000080a20128981 */ /* 0x000f68000c1e9900 */
[----:B------:R-:W5:Y:S01]  /*0280*/  @!P0 LDG.E.CONSTANT R19, desc[UR10][R32.64+0xc] ;  /* 0x00000c0a20138981 */ /* 0x000f62000c1e9900 */
[----:B0-----:R-:W-:-:S03]  /*0290*/  @!P0 LEA R28, R13, R12, 0x18 ;  /* 0x0000000c0d1c8211 */ /* 0x001fc600078ec0ff */
[----:B------:R-:W4:Y:S04]  /*02a0*/  @!P0 LDG.E.CONSTANT R12, desc[UR10][R32.64+-0x10] ;  /* 0xfffff00a200c8981 */ /* 0x000f28000c1e9900 */
[----:B------:R0:W4:Y:S04]  /*02b0*/  @!P0 LDG.E.CONSTANT R13, desc[UR10][R32.64+-0xc] ;  /* 0xfffff40a200d8981 */ /* 0x000128000c1e9900 */
[----:B--2---:R1:W-:Y:S04]  /*02c0*/  STS.128 [R3], R4 ;  /* 0x0000000403007388 */ /* 0x0043e80000000c00 */
[----:B---3--:R2:W-:Y:S04]  /*02d0*/  STS.128 [R3+0x10], R8 ;  /* 0x0000100803007388 */ /* 0x0085e80000000c00 */
[----:B-1----:R-:W3:Y:S04]  /*02e0*/  LDG.E.CONSTANT R4, desc[UR10][R30.64] ;  /* 0x0000000a1e047981 */ /* 0x002ee8000c1e9900 */
[----:B------:R-:W3:Y:S04]  /*02f0*/  LDG.E.CONSTANT R5, desc[UR10][R30.64+0x4] ;  /* 0x0000040a1e057981 */ /* 0x000ee8000c1e9900 */
[----:B------:R-:W3:Y:S04]  /*0300*/  LDG.E.CONSTANT R6, desc[UR10][R30.64+0x8] ;  /* 0x0000080a1e067981 */ /* 0x000ee8000c1e9900 */
[----:B------:R-:W3:Y:S04]  /*0310*/  LDG.E.CONSTANT R7, desc[UR10][R30.64+0xc] ;  /* 0x00000c0a1e077981 */ /* 0x000ee8000c1e9900 */
[----:B--2---:R-:W2:Y:S04]  /*0320*/  LDG.E.CONSTANT R8, desc[UR10][R30.64+0x10] ;  /* 0x0000100a1e087981 */ /* 0x004ea8000c1e9900 */
[----:B------:R-:W2:Y:S04]  /*0330*/  LDG.E.CONSTANT R9, desc[UR10][R30.64+0x14] ;  /* 0x0000140a1e097981 */ /* 0x000ea8000c1e9900 */
[----:B------:R-:W2:Y:S04]  /*0340*/  LDG.E.CONSTANT R10, desc[UR10][R30.64+0x18] ;  /* 0x0000180a1e0a7981 */ /* 0x000ea8000c1e9900 */
[----:B------:R-:W2:Y:S01]  /*0350*/  LDG.E.CONSTANT R11, desc[UR10][R30.64+0x1c] ;  /* 0x00001c0a1e0b7981 */ /* 0x000ea2000c1e9900 */
[----:B------:R-:W-:-:S04]  /*0360*/  UIADD3 UR4, UPT, UPT, UR4, 0x1, URZ ;  /* 0x0000000104047890 */ /* 0x000fc8000fffe0ff */
[----:B------:R-:W-:Y:S01]  /*0370*/  UISETP.NE.AND UP0, UPT, UR4, 0x40, UPT ;  /* 0x000000400400788c */ /* 0x000fe2000bf05270 */
[----:B0-----:R-:W-:-:S04]  /*0380*/  IADD3 R32, P1, PT, R32, 0x20, RZ ;  /* 0x0000002020207810 */ /* 0x001fc80007f3e0ff */
[----:B------:R-:W-:Y:S01]  /*0390*/  IADD3.X R33, PT, PT, RZ, R33, RZ, P1, !PT ;  /* 0x00000021ff217210 */ /* 0x000fe20000ffe4ff */
[----:B---3--:R-:W-:Y:S04]  /*03a0*/  STS.128 [R3+0x20], R4 ;  /* 0x0000200403007388 */ /* 0x008fe80000000c00 */
[----:B--2---:R-:W-:Y:S04]  /*03b0*/  STS.128 [R3+0x30], R8 ;  /* 0x0000300803007388 */ /* 0x004fe80000000c00 */
[----:B----4-:R-:W-:Y:S04]  /*03c0*/  @!P0 STS.128 [R28+0x800], R12 ;  /* 0x0008000c1c008388 */ /* 0x010fe80000000c00 */
[----:B-----5:R-:W-:Y:S01]  /*03d0*/  @!P0 STS.128 [R28+0x810], R16 ;  /* 0x000810101c008388 */ /* 0x020fe20000000c00 */
[----:B------:R-:W-:Y:S06]  /*03e0*/  BAR.SYNC.DEFER_BLOCKING 0x0 ;  /* 0x0000000000007b1d */ /* 0x000fec0000010000 */
[----:B------:R-:W-:Y:S04]  /*03f0*/  LDS.128 R4, [R3] ;  /* 0x0000000003047984 */ /* 0x000fe80000000c00 */
[----:B------:R-:W0:Y:S04]  /*0400*/  LDS.128 R8, [R28+0x800] ;  /* 0x000800001c087984 */ /* 0x000e280000000c00 */
[----:B------:R-:W1:Y:S04]  /*0410*/  LDS.128 R12, [R3+0x20] ;  /* 0x00002000030c7984 */ /* 0x000e680000000c00 */
[----:B------:R-:W-:Y:S01]  /*0420*/  LDS.128 R16, [R3+0x10] ;  /* 0x0000100003107984 */ /* 0x000fe20000000c00 */
[-C--:B0-----:R-:W-:Y:S01]  /*0430*/  FFMA R20, R4, R8.reuse, R20 ;  /* 0x0000000804147223 */ /* 0x081fe20000000014 */
[----:B-1----:R-:W-:-:S03]  /*0440*/  FFMA R22, R12, R8, R23 ;  /* 0x000000080c167223 */ /* 0x002fc60000000017 */
[-C--:B------:R-:W-:Y:S01]  /*0450*/  FFMA R25, R5, R9.reuse, R20 ;  /* 0x0000000905197223 */ /* 0x080fe20000000014 */
[----:B------:R-:W-:-:S03]  /*0460*/  FFMA R5, R13, R9, R22 ;  /* 0x000000090d057223 */ /* 0x000fc60000000016 */
[-C--:B------:R-:W-:Y:S01]  /*0470*/  FFMA R6, R6, R10.reuse, R25 ;  /* 0x0000000a06067223 */ /* 0x080fe20000000019 */
[----:B------:R-:W0:Y:S04]  /*0480*/  LDS.128 R20, [R28+0x810] ;  /* 0x000810001c147984 */ /* 0x000e280000000c00 */
[----:B------:R-:W1:Y:S01]  /*0490*/  LDS.128 R24, [R3+0x30] ;  /* 0x0000300003187984 */ /* 0x000e620000000c00 */
[----:B------:R-:W-:Y:S01]  /*04a0*/  FFMA R14, R14, R10, R5 ;  /* 0x0000000a0e0e7223 */ /* 0x000fe20000000005 */
[----:B------:R-:W-:-:S03]  /*04b0*/  FFMA R7, R7, R11, R6 ;  /* 0x0000000b07077223 */ /* 0x000fc60000000006 */
[----:B------:R-:W-:Y:S01]  /*04c0*/  FFMA R15, R15, R11, R14 ;  /* 0x0000000b0f0f7223 */ /* 0x000fe2000000000e */
[----:B------:R-:W-:-:S04]  /*04d0*/  IADD3 R30, P0, PT, R30, 0x20, RZ ;  /* 0x000000201e1e7810 */ /* 0x000fc80007f1e0ff */
[----:B------:R-:W-:Y:S01]  /*04e0*/  IADD3.X R31, PT, PT, RZ, R31, RZ, P0, !PT ;  /* 0x0000001fff1f7210 */ /* 0x000fe200007fe4ff */
[-C--:B0-----:R-:W-:Y:S01]  /*04f0*/  FFMA R16, R16, R20.reuse, R7 ;  /* 0x0000001410107223 */ /* 0x081fe20000000007 */
[----:B-1----:R-:W-:-:S03]  /*0500*/  FFMA R24, R24, R20, R15 ;  /* 0x0000001418187223 */ /* 0x002fc6000000000f */
[-C--:B------:R-:W-:Y:S01]  /*0510*/  FFMA R17, R17, R21.reuse, R16 ;  /* 0x0000001511117223 */ /* 0x080fe20000000010 */
[----:B------:R-:W-:-:S03]  /*0520*/  FFMA R25, R25, R21, R24 ;  /* 0x0000001519197223 */ /* 0x000fc60000000018 */
[-C--:B------:R-:W-:Y:S01]  /*0530*/  FFMA R18, R18, R22.reuse, R17 ;  /* 0x0000001612127223 */ /* 0x080fe20000000011 */
[----:B------:R-:W-:-:S03]  /*0540*/  FFMA R26, R26, R22, R25 ;  /* 0x000000161a1a7223 */ /* 0x000fc60000000019 */
[-C--:B------:R-:W-:Y:S01]  /*0550*/  FFMA R20, R19, R23.reuse, R18 ;  /* 0x0000001713147223 */ /* 0x080fe20000000012 */
[----:B------:R-:W-:Y:S01]  /*0560*/  FFMA R23, R27, R23, R26 ;  /* 0x000000171b177223 */ /* 0x000fe2000000001a */
[----:B------:R-:W-:Y:S06]  /*0570*/  BRA.U UP0, `(.L_x_0) ;  /* 0xfffffff900fc7547 */ /* 0x000fec000b83ffff */
[----:B------:R-:W0:Y:S01]  /*0580*/  LDC.64 R4, c[0x0][0x390] ;  /* 0x0000e400ff047b82 */ /* 0x000e220000000a00 */
[----:B------:R-:W-:-:S04]  /*0590*/  LEA R3, R0, R2, 0x5 ;  /* 0x0000000200037211 */ /* 0x000fc800078e28ff */
[----:B------:R-:W-:-:S05]  /*05a0*/  SHF.L.U32 R3, R3, 0x1, RZ ;  /* 0x0000000103037819 */ /* 0x000fca00000006ff */
[----:B0-----:R-:W-:-:S05]  /*05b0*/  IMAD.WIDE.U32 R2, R3, 0x4, R4 ;  /* 0x0000000403027825 */ /* 0x001fca00078e0004 */
[----:B------:R-:W-:Y:S04]  /*05c0*/  STG.E desc[UR10][R2.64], R20 ;  /* 0x0000001402007986 */ /* 0x000fe8000c10190a */
[----:B------:R-:W-:Y:S01]  /*05d0*/  STG.E desc[UR10][R2.64+0x4], R23 ;  /* 0x0000041702007986 */ /* 0x000fe2000c10190a */
[----:B------:R-:W-:Y:S05]  /*05e0*/  EXIT ;  /* 0x000000000000794d */ /* 0x000fea0003800000 */
.L_x_1:
[----:B------:R-:W-:-:S00]  /*05f0*/  BRA `(.L_x_1) ;  /* 0xfffffffc00fc7947 */ /* 0x000fc0000383ffff */
[----:B------:R-:W-:-:S00]  /*0600*/  NOP ;  /* 0x0000000000007918 */ /* 0x000fc00000000000 */
[----:B------:R-:W-:-:S00]  /*0610*/  NOP ;  /* 0x0000000000007918 */ /* 0x000fc00000000000 */
[----:B------:R-:W-:-:S00]  /*0620*/  NOP ;  /* 0x0000000000007918 */ /* 0x000fc00000000000 */
[----:B------:R-:W-:-:S00]  /*0630*/  NOP ;  /* 0x0000000000007918 */ /* 0x000fc00000000000 */
[----:B------:R-:W-:-:S00]  /*0640*/  NOP ;  /* 0x0000000000007918 */ /* 0x000fc00000000000 */
[----:B------:R-:W-:-:S00]  /*0650*/  NOP ;  /* 0x0000000000007918 */ /* 0x000fc00000000000 */
[----:B------:R-:W-:-:S00]  /*0660*/  NOP ;  /* 0x0000000000007918 */ /* 0x000fc00000000000 */
[----:B------:R-:W-:-:S00]  /*0670*/  NOP ;  /* 0x0000000000007918 */ /* 0x000fc00000000000 */
.L_x_2:


//--------------------- .nv.shared.default_function_kernel0 --------------------------
	.section	.nv.shared.default_function_kernel0,"aw",@nobits
	.sectionflags	@""
	.align	4
.nv.shared.default_function_kernel0:
	.zero		3104


//--------------------- .nv.shared.reserved.0     --------------------------
	.section	.nv.shared.reserved.0,"aw",@nobits
	.weak		__nv_reservedSMEM_offset_0_alias
	.size		__nv_reservedSMEM_offset_0_alias, 0, 64
	.other		__nv_reservedSMEM_offset_0_alias,@"STO_CUDA_RESERVED_SHARED STV_DEFAULT"
__nv_reservedSMEM_offset_0_alias:
	.zero		0
	.zero		64


//--------------------- .nv.constant0.default_function_kernel0 --------------------------
	.section	.nv.constant0.default_function_kernel0,"a",@progbits
	.sectionflags	@""
	.align	4
.nv.constant0.default_function_kernel0:
	.zero		920


//--------------------- SYMBOLS --------------------------

	.type		.nv.reservedSmem.offset0,@object
	.size		.nv.reservedSmem.offset0,0x4
	.type		.nv.reservedSmem.cap,@object
	.size		.nv.reservedSmem.cap,0x4
